	.headerflags	@"EF_CUDA_TEXMODE_UNIFIED EF_CUDA_64BIT_ADDRESS EF_CUDA_ACCELERATORS EF_CUDA_SM90 EF_CUDA_VIRTUAL_SM(EF_CUDA_SM90)"
	.elftype	@"ET_EXEC"


//--------------------- .nv.info                  --------------------------
	.section	.nv.info,"",@"SHT_CUDA_INFO"
	.align	4


	//----- nvinfo : EIATTR_REGCOUNT
	.align		4
        /*0000*/ 	.byte	0x04, 0x2f
        /*0002*/ 	.short	(.L_1 - .L_0)
	.align		4
.L_0:
        /*0004*/ 	.word	index@(triton_poi_fused_add_leaky_relu_3)
        /*0008*/ 	.word	0x0000000c


	//----- nvinfo : EIATTR_MIN_STACK_SIZE
	.align		4
.L_1:
        /*000c*/ 	.byte	0x04, 0x12
        /*000e*/ 	.short	(.L_3 - .L_2)
	.align		4
.L_2:
        /*0010*/ 	.word	index@(triton_poi_fused_add_leaky_relu_3)
        /*0014*/ 	.word	0x00000000


	//----- nvinfo : EIATTR_FRAME_SIZE
	.align		4
.L_3:
        /*0018*/ 	.byte	0x04, 0x11
        /*001a*/ 	.short	(.L_5 - .L_4)
	.align		4
.L_4:
        /*001c*/ 	.word	index@(triton_poi_fused_add_leaky_relu_3)
        /*0020*/ 	.word	0x00000000


	//----- nvinfo : EIATTR_MIN_STACK_SIZE
	.align		4
.L_5:
        /*0024*/ 	.byte	0x04, 0x12
        /*0026*/ 	.short	(.L_7 - .L_6)
	.align		4
.L_6:
        /*0028*/ 	.word	index@(triton_poi_fused_add_leaky_relu_3)
        /*002c*/ 	.word	0x00000000
.L_7:


//--------------------- .nv.info.triton_poi_fused_add_leaky_relu_3 --------------------------
	.section	.nv.info.triton_poi_fused_add_leaky_relu_3,"",@"SHT_CUDA_INFO"
	.sectionflags	@""
	.align	4


	//----- nvinfo : EIATTR_CUDA_API_VERSION
	.align		4
        /*0000*/ 	.byte	0x04, 0x37
        /*0002*/ 	.short	(.L_9 - .L_8)
.L_8:
        /*0004*/ 	.word	0x0000007c


	//----- nvinfo : EIATTR_KPARAM_INFO
	.align		4
.L_9:
        /*0008*/ 	.byte	0x04, 0x17
        /*000a*/ 	.short	(.L_11 - .L_10)
.L_10:
        /*000c*/ 	.word	0x00000000
        /*0010*/ 	.short	0x0003
        /*0012*/ 	.short	0x0018
        /*0014*/ 	.byte	0x00, 0xf0, 0x11, 0x00


	//----- nvinfo : EIATTR_KPARAM_INFO
	.align		4
.L_11:
        /*0018*/ 	.byte	0x04, 0x17
        /*001a*/ 	.short	(.L_13 - .L_12)
.L_12:
        /*001c*/ 	.word	0x00000000
        /*0020*/ 	.short	0x0002
        /*0022*/ 	.short	0x0010
        /*0024*/ 	.byte	0x00, 0xf4, 0x21, 0x00


	//----- nvinfo : EIATTR_KPARAM_INFO
	.align		4
.L_13:
        /*0028*/ 	.byte	0x04, 0x17
        /*002a*/ 	.short	(.L_15 - .L_14)
.L_14:
        /*002c*/ 	.word	0x00000000
        /*0030*/ 	.short	0x0001
        /*0032*/ 	.short	0x0008
        /*0034*/ 	.byte	0x00, 0xf4, 0x21, 0x00


	//----- nvinfo : EIATTR_KPARAM_INFO
	.align		4
.L_15:
        /*0038*/ 	.byte	0x04, 0x17
        /*003a*/ 	.short	(.L_17 - .L_16)
.L_16:
        /*003c*/ 	.word	0x00000000
        /*0040*/ 	.short	0x0000
        /*0042*/ 	.short	0x0000
        /*0044*/ 	.byte	0x00, 0xf4, 0x21, 0x00


	//----- nvinfo : EIATTR_SPARSE_MMA_MASK
	.align		4
.L_17:
        /*0048*/ 	.byte	0x03, 0x50
        /*004a*/ 	.short	0x0000


	//----- nvinfo : EIATTR_MAXREG_COUNT
	.align		4
        /*004c*/ 	.byte	0x03, 0x1b
        /*004e*/ 	.short	0x00ff


	//----- nvinfo : EIATTR_EXIT_INSTR_OFFSETS
	.align		4
        /*0050*/ 	.byte	0x04, 0x1c
        /*0052*/ 	.short	(.L_19 - .L_18)


	//   ....[0]....
.L_18:
        /*0054*/ 	.word	0x000001b0


	//   ....[1]....
        /*0058*/ 	.word	0x000001d0


	//----- nvinfo : EIATTR_REQNTID
	.align		4
.L_19:
        /*005c*/ 	.byte	0x04, 0x10
        /*005e*/ 	.short	(.L_21 - .L_20)
.L_20:
        /*0060*/ 	.word	0x00000080
        /*0064*/ 	.word	0x00000001
        /*0068*/ 	.word	0x00000001


	//----- nvinfo : EIATTR_CBANK_PARAM_SIZE
	.align		4
.L_21:
        /*006c*/ 	.byte	0x03, 0x19
        /*006e*/ 	.short	0x001c


	//----- nvinfo : EIATTR_PARAM_CBANK
	.align		4
        /*0070*/ 	.byte	0x04, 0x0a
        /*0072*/ 	.short	(.L_23 - .L_22)
	.align		4
.L_22:
        /*0074*/ 	.word	index@(.nv.constant0.triton_poi_fused_add_leaky_relu_3)
        /*0078*/ 	.short	0x0210
        /*007a*/ 	.short	0x001c


	//----- nvinfo : EIATTR_SW_WAR
	.align		4
.L_23:
        /*007c*/ 	.byte	0x04, 0x36
        /*007e*/ 	.short	(.L_25 - .L_24)
.L_24:
        /*0080*/ 	.word	0x00000008
.L_25:


//--------------------- .nv.callgraph             --------------------------
	.section	.nv.callgraph,"",@"SHT_CUDA_CALLGRAPH"
	.align	4
	.sectionentsize	8
	.align		4
        /*0000*/ 	.word	0x00000000
	.align		4
        /*0004*/ 	.word	0xffffffff
	.align		4
        /*0008*/ 	.word	0x00000000
	.align		4
        /*000c*/ 	.word	0xfffffffe
	.align		4
        /*0010*/ 	.word	0x00000000
	.align		4
        /*0014*/ 	.word	0xfffffffd
	.align		4
        /*0018*/ 	.word	0x00000000
	.align		4
        /*001c*/ 	.word	0xfffffffc


//--------------------- .text.triton_poi_fused_add_leaky_relu_3 --------------------------
	.section	.text.triton_poi_fused_add_leaky_relu_3,"ax",@progbits
	.align	128
        .global         triton_poi_fused_add_leaky_relu_3
        .type           triton_poi_fused_add_leaky_relu_3,@function
        .size           triton_poi_fused_add_leaky_relu_3,(.L_x_1 - triton_poi_fused_add_leaky_relu_3)
        .other          triton_poi_fused_add_leaky_relu_3,@"STO_CUDA_ENTRY STV_DEFAULT"
triton_poi_fused_add_leaky_relu_3:
.text.triton_poi_fused_add_leaky_relu_3:
[----:B------:R-:W0:Y:S02]  /*0000*/  LDC R1, c[0x0][0x28] ;  /* 0x00000a00ff017b82 */ /* 0x000e240000000800 */
[----:B------:R-:W1:Y:S01]  /*0010*/  S2R R0, SR_TID.X ;  /* 0x0000000000007919 */ /* 0x000e620000002100 */
[----:B------:R-:W2:Y:S01]  /*0020*/  LDC.64 R4, c[0x0][0x218] ;  /* 0x00008600ff047b82 */ /* 0x000ea20000000a00 */
[----:B------:R-:W-:Y:S01]  /*0030*/  ULDC.64 UR4, c[0x0][0x208] ;  /* 0x0000820000047ab9 */ /* 0x000fe20000000a00 */
[----:B------:R-:W-:Y:S01]  /*0040*/  ULDC.64 UR6, c[0x0][0x220] ;  /* 0x0000880000067ab9 */ /* 0x000fe20000000a00 */
[----:B------:R-:W3:Y:S01]  /*0050*/  S2R R7, SR_CTAID.X ;  /* 0x0000000000077919 */ /* 0x000ee20000002500 */
[----:B-1----:R-:W-:Y:S02]  /*0060*/  LOP3.LUT R0, R0, 0x7f, RZ, 0xc0, !PT ;  /* 0x0000007f00007812 */ /* 0x002fe400078ec0ff */
[----:B---3--:R-:W-:-:S03]  /*0070*/  SHF.R.S32.HI R2, RZ, 0x18, R7 ;  /* 0x00000018ff027819 */ /* 0x008fc60000011407 */
[----:B------:R-:W-:Y:S01]  /*0080*/  IMAD R7, R7, 0x80, R0 ;  /* 0x0000008007077824 */ /* 0x000fe200078e0200 */
[----:B------:R-:W-:Y:S02]  /*0090*/  SGXT R0, R2, 0x1 ;  /* 0x000000010200781a */ /* 0x000fe40000000200 */
[----:B------:R-:W1:Y:S02]  /*00a0*/  LDC.64 R2, c[0x0][0x210] ;  /* 0x00008400ff027b82 */ /* 0x000e640000000a00 */
[----:B------:R-:W-:Y:S02]  /*00b0*/  ISETP.GE.AND P1, PT, R7, 0x100, PT ;  /* 0x000001000700780c */ /* 0x000fe40003f26270 */
[----:B------:R-:W-:-:S04]  /*00c0*/  LEA.HI R0, R0, R7, RZ, 0x4 ;  /* 0x0000000700007211 */ /* 0x000fc800078f20ff */
[----:B------:R-:W-:-:S04]  /*00d0*/  SHF.R.S32.HI R0, RZ, 0x4, R0 ;  /* 0x00000004ff007819 */ /* 0x000fc80000011400 */
[----:B------:R-:W-:-:S04]  /*00e0*/  LEA.HI R6, R0, R0, RZ, 0x2 ;  /* 0x0000000000067211 */ /* 0x000fc800078f10ff */
[----:B------:R-:W-:-:S05]  /*00f0*/  LOP3.LUT R9, R6, 0xfffffffc, RZ, 0xc0, !PT ;  /* 0xfffffffc06097812 */ /* 0x000fca00078ec0ff */
[----:B------:R-:W-:Y:S02]  /*0100*/  IMAD.IADD R9, R0, 0x1, -R9 ;  /* 0x0000000100097824 */ /* 0x000fe400078e0a09 */
[----:B------:R-:W-:Y:S02]  /*0110*/  IMAD.MOV.U32 R0, RZ, RZ, RZ ;  /* 0x000000ffff007224 */ /* 0x000fe400078e00ff */
[----:B--2---:R-:W-:-:S04]  /*0120*/  IMAD.WIDE R4, R9, 0x4, R4 ;  /* 0x0000000409047825 */ /* 0x004fc800078e0204 */
[----:B------:R-:W-:Y:S02]  /*0130*/  IMAD.MOV.U32 R9, RZ, RZ, RZ ;  /* 0x000000ffff097224 */ /* 0x000fe400078e00ff */
[----:B-1----:R-:W-:-:S04]  /*0140*/  IMAD.WIDE R2, R7, 0x4, R2 ;  /* 0x0000000407027825 */ /* 0x002fc800078e0202 */
[----:B------:R-:W2:Y:S04]  /*0150*/  @!P1 LDG.E.EL R9, desc[UR4][R4.64] ;  /* 0x0000000404099981 */ /* 0x000ea8000c2e1900 */
[----:B------:R-:W2:Y:S01]  /*0160*/  @!P1 LDG.E R0, desc[UR4][R2.64] ;  /* 0x0000000402009981 */ /* 0x000ea2000c1e1900 */
[----:B------:R-:W-:-:S04]  /*0170*/  IADD3 R6, P2, R7, UR6, RZ ;  /* 0x0000000607067c10 */ /* 0x000fc8000ff5e0ff */
[----:B------:R-:W-:Y:S02]  /*0180*/  LEA.HI.X.SX32 R7, R7, UR7, 0x1, P2 ;  /* 0x0000000707077c11 */ /* 0x000fe400090f0eff */
[----:B--2---:R-:W-:-:S04]  /*0190*/  FSETP.GT.AND P0, PT, R0, -R9, PT ;  /* 0x800000090000720b */ /* 0x004fc80003f04000 */
[----:B------:R-:W-:Y:S01]  /*01a0*/  SEL R9, RZ, 0x1, !P0 ;  /* 0x00000001ff097807 */ /* 0x000fe20004000000 */
[----:B------:R-:W-:Y:S08]  /*01b0*/  @P1 EXIT ;  /* 0x000000000000194d */ /* 0x000ff00003800000 */
[----:B------:R-:W-:Y:S01]  /*01c0*/  STG.E.U8 desc[UR4][R6.64], R9 ;  /* 0x0000000906007986 */ /* 0x000fe2000c101104 */
[----:B------:R-:W-:Y:S05]  /*01d0*/  EXIT ;  /* 0x000000000000794d */ /* 0x000fea0003800000 */
.L_x_0:
[----:B------:R-:W-:-:S00]  /*01e0*/  BRA `(.L_x_0) ;  /* 0xfffffffc00fc7947 */ /* 0x000fc0000383ffff */
[----:B------:R-:W-:-:S00]  /*01f0*/  NOP ;  /* 0x0000000000007918 */ /* 0x000fc00000000000 */
        /* <DEDUP_REMOVED lines=8> */
.L_x_1:


//--------------------- .nv.constant0.triton_poi_fused_add_leaky_relu_3 --------------------------
	.section	.nv.constant0.triton_poi_fused_add_leaky_relu_3,"a",@progbits
	.sectionflags	@""
	.align	4
.nv.constant0.triton_poi_fused_add_leaky_relu_3:
	.zero		556
